//
// Generated by NVIDIA NVVM Compiler
//
// Compiler Build ID: CL-36424714
// Cuda compilation tools, release 13.0, V13.0.88
// Based on NVVM 20.0.0
//

.version 9.0
.target sm_100
.address_size 64

	// .globl	relu_forward

.visible .entry relu_forward(
	.param .u64 .ptr .align 1 relu_forward_param_0,
	.param .u64 .ptr .align 1 relu_forward_param_1,
	.param .u32 relu_forward_param_2
)
{
	.reg .pred 	%p<2>;
	.reg .b32 	%r<6>;
	.reg .b32 	%f<3>;
	.reg .b64 	%rd<8>;

	ld.param.u64 	%rd1, [relu_forward_param_0];
	ld.param.u64 	%rd2, [relu_forward_param_1];
	ld.param.u32 	%r2, [relu_forward_param_2];
	mov.u32 	%r3, %ctaid.x;
	mov.u32 	%r4, %ntid.x;
	mov.u32 	%r5, %tid.x;
	mad.lo.s32 	%r1, %r3, %r4, %r5;
	setp.ge.s32 	%p1, %r1, %r2;
	@%p1 bra 	$L__BB0_2;
	cvta.to.global.u64 	%rd3, %rd2;
	cvta.to.global.u64 	%rd4, %rd1;
	mul.wide.s32 	%rd5, %r1, 4;
	add.s64 	%rd6, %rd4, %rd5;
	ld.global.f32 	%f1, [%rd6];
	max.f32 	%f2, %f1, 0f00000000;
	add.s64 	%rd7, %rd3, %rd5;
	st.global.f32 	[%rd7], %f2;
$L__BB0_2:
	ret;

}
	// .globl	sigmoid_forward
.visible .entry sigmoid_forward(
	.param .u64 .ptr .align 1 sigmoid_forward_param_0,
	.param .u64 .ptr .align 1 sigmoid_forward_param_1,
	.param .u32 sigmoid_forward_param_2
)
{
	.reg .pred 	%p<2>;
	.reg .b32 	%r<8>;
	.reg .b32 	%f<15>;
	.reg .b64 	%rd<8>;

	ld.param.u64 	%rd1, [sigmoid_forward_param_0];
	ld.param.u64 	%rd2, [sigmoid_forward_param_1];
	ld.param.u32 	%r2, [sigmoid_forward_param_2];
	mov.u32 	%r3, %ctaid.x;
	mov.u32 	%r4, %ntid.x;
	mov.u32 	%r5, %tid.x;
	mad.lo.s32 	%r1, %r3, %r4, %r5;
	setp.ge.s32 	%p1, %r1, %r2;
	@%p1 bra 	$L__BB1_2;
	cvta.to.global.u64 	%rd3, %rd1;
	cvta.to.global.u64 	%rd4, %rd2;
	mul.wide.s32 	%rd5, %r1, 4;
	add.s64 	%rd6, %rd3, %rd5;
	ld.global.f32 	%f1, [%rd6];
	fma.rn.f32 	%f2, %f1, 0fBBBB989D, 0f3F000000;
	cvt.sat.f32.f32 	%f3, %f2;
	mov.f32 	%f4, 0f4B400001;
	mov.f32 	%f5, 0f437C0000;
	fma.rm.f32 	%f6, %f3, %f5, %f4;
	add.f32 	%f7, %f6, 0fCB40007F;
	neg.f32 	%f8, %f7;
	fma.rn.f32 	%f9, %f1, 0fBFB8AA3B, %f8;
	fma.rn.f32 	%f10, %f1, 0fB2A57060, %f9;
	mov.b32 	%r6, %f6;
	shl.b32 	%r7, %r6, 23;
	mov.b32 	%f11, %r7;
	ex2.approx.ftz.f32 	%f12, %f10;
	fma.rn.f32 	%f13, %f12, %f11, 0f3F800000;
	rcp.rn.f32 	%f14, %f13;
	add.s64 	%rd7, %rd4, %rd5;
	st.global.f32 	[%rd7], %f14;
$L__BB1_2:
	ret;

}
	// .globl	tanh_forward
.visible .entry tanh_forward(
	.param .u64 .ptr .align 1 tanh_forward_param_0,
	.param .u64 .ptr .align 1 tanh_forward_param_1,
	.param .u32 tanh_forward_param_2
)
{
	.reg .pred 	%p<4>;
	.reg .b32 	%r<6>;
	.reg .b32 	%f<17>;
	.reg .b64 	%rd<8>;

	ld.param.u64 	%rd1, [tanh_forward_param_0];
	ld.param.u64 	%rd2, [tanh_forward_param_1];
	ld.param.u32 	%r2, [tanh_forward_param_2];
	mov.u32 	%r3, %ctaid.x;
	mov.u32 	%r4, %ntid.x;
	mov.u32 	%r5, %tid.x;
	mad.lo.s32 	%r1, %r3, %r4, %r5;
	setp.ge.s32 	%p1, %r1, %r2;
	@%p1 bra 	$L__BB2_2;
	cvta.to.global.u64 	%rd3, %rd1;
	cvta.to.global.u64 	%rd4, %rd2;
	mul.wide.s32 	%rd5, %r1, 4;
	add.s64 	%rd6, %rd3, %rd5;
	ld.global.f32 	%f1, [%rd6];
	abs.f32 	%f2, %f1;
	mul.f32 	%f3, %f2, 0f4038AA3B;
	ex2.approx.ftz.f32 	%f4, %f3;
	add.f32 	%f5, %f4, 0f3F800000;
	rcp.approx.ftz.f32 	%f6, %f5;
	fma.rn.f32 	%f7, %f6, 0fC0000000, 0f3F800000;
	setp.ge.f32 	%p2, %f2, 0f41102CB4;
	selp.f32 	%f8, 0f3F800000, %f7, %p2;
	copysign.f32 	%f9, %f1, %f8;
	mul.f32 	%f10, %f1, %f1;
	fma.rn.f32 	%f11, %f10, 0f3C80F082, 0fBD563CAE;
	fma.rn.f32 	%f12, %f11, %f10, 0f3E085941;
	fma.rn.f32 	%f13, %f12, %f10, 0fBEAAA9ED;
	fma.rn.f32 	%f14, %f13, %f10, 0f00000000;
	fma.rn.f32 	%f15, %f14, %f1, %f1;
	setp.ge.f32 	%p3, %f2, 0f3F19999A;
	selp.f32 	%f16, %f9, %f15, %p3;
	add.s64 	%rd7, %rd4, %rd5;
	st.global.f32 	[%rd7], %f16;
$L__BB2_2:
	ret;

}


// ===== COMPILED SASS (sm_100) =====

	.target	sm_100

	.elftype	@"ET_EXEC"


//--------------------- .note.nv.tkinfo           --------------------------
	.section	.note.nv.tkinfo,"",@"SHT_NOTE"
	.sectionflags	@"SHF_NOTE_NV_TKINFO"
	.tkinfo
        /*0018*/ 	.word	0x00000002
        /*0030*/ 	.string	""
        /*0030*/ 	.string	"ptxas"
        /*0030*/ 	.string	"Cuda compilation tools, release 13.0, V13.0.88"
        /*0030*/ 	.string	"Build cuda_13.0.r13.0/compiler.36424714_0"
        /*0030*/ 	.string	"-arch sm_100 -m 64 "



//--------------------- .note.nv.cuinfo           --------------------------
	.section	.note.nv.cuinfo,"",@"SHT_NOTE"
	.sectionflags	@"SHF_NOTE_NV_CUINFO"
        /*0018*/ 	.short	0x0002
        /*001a*/ 	.short	0x0064
        /*001c*/ 	.short	0x0082
	.zero		2


//--------------------- .nv.info                  --------------------------
	.section	.nv.info,"",@"SHT_CUDA_INFO"
	.align	4


	//----- nvinfo : EIATTR_REGCOUNT
	.align		4
        /*0000*/ 	.byte	0x04, 0x2f
        /*0002*/ 	.short	(.L_1 - .L_0)
	.align		4
.L_0:
        /*0004*/ 	.word	index@(relu_forward)
        /*0008*/ 	.word	0x0000000a


	//----- nvinfo : EIATTR_FRAME_SIZE
	.align		4
.L_1:
        /*000c*/ 	.byte	0x04, 0x11
        /*000e*/ 	.short	(.L_3 - .L_2)
	.align		4
.L_2:
        /*0010*/ 	.word	index@(relu_forward)
        /*0014*/ 	.word	0x00000000


	//----- nvinfo : EIATTR_REGCOUNT
	.align		4
.L_3:
        /*0018*/ 	.byte	0x04, 0x2f
        /*001a*/ 	.short	(.L_5 - .L_4)
	.align		4
.L_4:
        /*001c*/ 	.word	index@(sigmoid_forward)
        /*0020*/ 	.word	0x0000000e


	//----- nvinfo : EIATTR_FRAME_SIZE
	.align		4
.L_5:
        /*0024*/ 	.byte	0x04, 0x11
        /*0026*/ 	.short	(.L_7 - .L_6)
	.align		4
.L_6:
        /*0028*/ 	.word	index@($__internal_0_$__cuda_sm20_rcp_rn_f32_slowpath)
        /*002c*/ 	.word	0x00000000


	//----- nvinfo : EIATTR_FRAME_SIZE
	.align		4
.L_7:
        /*0030*/ 	.byte	0x04, 0x11
        /*0032*/ 	.short	(.L_9 - .L_8)
	.align		4
.L_8:
        /*0034*/ 	.word	index@(sigmoid_forward)
        /*0038*/ 	.word	0x00000000


	//----- nvinfo : EIATTR_REGCOUNT
	.align		4
.L_9:
        /*003c*/ 	.byte	0x04, 0x2f
        /*003e*/ 	.short	(.L_11 - .L_10)
	.align		4
.L_10:
        /*0040*/ 	.word	index@(tanh_forward)
        /*0044*/ 	.word	0x0000000e


	//----- nvinfo : EIATTR_FRAME_SIZE
	.align		4
.L_11:
        /*0048*/ 	.byte	0x04, 0x11
        /*004a*/ 	.short	(.L_13 - .L_12)
	.align		4
.L_12:
        /*004c*/ 	.word	index@(tanh_forward)
        /*0050*/ 	.word	0x00000000


	//----- nvinfo : EIATTR_MIN_STACK_SIZE
	.align		4
.L_13:
        /*0054*/ 	.byte	0x04, 0x12
        /*0056*/ 	.short	(.L_15 - .L_14)
	.align		4
.L_14:
        /*0058*/ 	.word	index@(tanh_forward)
        /*005c*/ 	.word	0x00000000


	//----- nvinfo : EIATTR_MIN_STACK_SIZE
	.align		4
.L_15:
        /*0060*/ 	.byte	0x04, 0x12
        /*0062*/ 	.short	(.L_17 - .L_16)
	.align		4
.L_16:
        /*0064*/ 	.word	index@(sigmoid_forward)
        /*0068*/ 	.word	0x00000000


	//----- nvinfo : EIATTR_MIN_STACK_SIZE
	.align		4
.L_17:
        /*006c*/ 	.byte	0x04, 0x12
        /*006e*/ 	.short	(.L_19 - .L_18)
	.align		4
.L_18:
        /*0070*/ 	.word	index@(relu_forward)
        /*0074*/ 	.word	0x00000000
.L_19:


//--------------------- .nv.compat                --------------------------
	.section	.nv.compat,"",@"SHT_CUDA_COMPAT_INFO"
	.align	4
        /*0000*/ 	.byte	0x02, 0x09, 0x00, 0x00, 0x02, 0x02, 0x01, 0x00, 0x02, 0x05, 0x05, 0x00, 0x03, 0x07, 0x01, 0x01
        /*0010*/ 	.byte	0x02, 0x03, 0x00, 0x00, 0x02, 0x06, 0x01, 0x00, 0x04, 0x0b, 0x08, 0x00, 0x01, 0x00, 0x00, 0x00
        /*0020*/ 	.byte	0x00, 0x00, 0x00, 0x00


//--------------------- .nv.info.tanh_forward     --------------------------
	.section	.nv.info.tanh_forward,"",@"SHT_CUDA_INFO"
	.sectionflags	@""
	.align	4


	//----- nvinfo : EIATTR_CUDA_API_VERSION
	.align		4
        /*0000*/ 	.byte	0x04, 0x37
        /*0002*/ 	.short	(.L_21 - .L_20)
.L_20:
        /*0004*/ 	.word	0x00000082


	//----- nvinfo : EIATTR_KPARAM_INFO
	.align		4
.L_21:
        /*0008*/ 	.byte	0x04, 0x17
        /*000a*/ 	.short	(.L_23 - .L_22)
.L_22:
        /*000c*/ 	.word	0x00000000
        /*0010*/ 	.short	0x0002
        /*0012*/ 	.short	0x0010
        /*0014*/ 	.byte	0x00, 0xf0, 0x11, 0x00


	//----- nvinfo : EIATTR_KPARAM_INFO
	.align		4
.L_23:
        /*0018*/ 	.byte	0x04, 0x17
        /*001a*/ 	.short	(.L_25 - .L_24)
.L_24:
        /*001c*/ 	.word	0x00000000
        /*0020*/ 	.short	0x0001
        /*0022*/ 	.short	0x0008
        /*0024*/ 	.byte	0x00, 0xf5, 0x21, 0x00


	//----- nvinfo : EIATTR_KPARAM_INFO
	.align		4
.L_25:
        /*0028*/ 	.byte	0x04, 0x17
        /*002a*/ 	.short	(.L_27 - .L_26)
.L_26:
        /*002c*/ 	.word	0x00000000
        /*0030*/ 	.short	0x0000
        /*0032*/ 	.short	0x0000
        /*0034*/ 	.byte	0x00, 0xf5, 0x21, 0x00


	//----- nvinfo : EIATTR_SPARSE_MMA_MASK
	.align		4
.L_27:
        /*0038*/ 	.byte	0x03, 0x50
        /*003a*/ 	.short	0x0000


	//----- nvinfo : EIATTR_MAXREG_COUNT
	.align		4
        /*003c*/ 	.byte	0x03, 0x1b
        /*003e*/ 	.short	0x00ff


	//----- nvinfo : EIATTR_MERCURY_ISA_VERSION
	.align		4
        /*0040*/ 	.byte	0x03, 0x5f
        /*0042*/ 	.short	0x0101


	//----- nvinfo : EIATTR_VRC_CTA_INIT_COUNT
	.align		4
        /*0044*/ 	.byte	0x02, 0x4a
	.zero		1
	.zero		1


	//----- nvinfo : EIATTR_EXIT_INSTR_OFFSETS
	.align		4
        /*0048*/ 	.byte	0x04, 0x1c
        /*004a*/ 	.short	(.L_29 - .L_28)


	//   ....[0]....
.L_28:
        /*004c*/ 	.word	0x00000070


	//   ....[1]....
        /*0050*/ 	.word	0x00000200


	//----- nvinfo : EIATTR_CBANK_PARAM_SIZE
	.align		4
.L_29:
        /*0054*/ 	.byte	0x03, 0x19
        /*0056*/ 	.short	0x0014


	//----- nvinfo : EIATTR_PARAM_CBANK
	.align		4
        /*0058*/ 	.byte	0x04, 0x0a
        /*005a*/ 	.short	(.L_31 - .L_30)
	.align		4
.L_30:
        /*005c*/ 	.word	index@(.nv.constant0.tanh_forward)
        /*0060*/ 	.short	0x0380
        /*0062*/ 	.short	0x0014


	//----- nvinfo : EIATTR_SW_WAR
	.align		4
.L_31:
        /*0064*/ 	.byte	0x04, 0x36
        /*0066*/ 	.short	(.L_33 - .L_32)
.L_32:
        /*0068*/ 	.word	0x00000008
.L_33:


//--------------------- .nv.info.sigmoid_forward  --------------------------
	.section	.nv.info.sigmoid_forward,"",@"SHT_CUDA_INFO"
	.sectionflags	@""
	.align	4


	//----- nvinfo : EIATTR_CUDA_API_VERSION
	.align		4
        /*0000*/ 	.byte	0x04, 0x37
        /*0002*/ 	.short	(.L_35 - .L_34)
.L_34:
        /*0004*/ 	.word	0x00000082


	//----- nvinfo : EIATTR_KPARAM_INFO
	.align		4
.L_35:
        /*0008*/ 	.byte	0x04, 0x17
        /*000a*/ 	.short	(.L_37 - .L_36)
.L_36:
        /*000c*/ 	.word	0x00000000
        /*0010*/ 	.short	0x0002
        /*0012*/ 	.short	0x0010
        /*0014*/ 	.byte	0x00, 0xf0, 0x11, 0x00


	//----- nvinfo : EIATTR_KPARAM_INFO
	.align		4
.L_37:
        /*0018*/ 	.byte	0x04, 0x17
        /*001a*/ 	.short	(.L_39 - .L_38)
.L_38:
        /*001c*/ 	.word	0x00000000
        /*0020*/ 	.short	0x0001
        /*0022*/ 	.short	0x0008
        /*0024*/ 	.byte	0x00, 0xf5, 0x21, 0x00


	//----- nvinfo : EIATTR_KPARAM_INFO
	.align		4
.L_39:
        /*0028*/ 	.byte	0x04, 0x17
        /*002a*/ 	.short	(.L_41 - .L_40)
.L_40:
        /*002c*/ 	.word	0x00000000
        /*0030*/ 	.short	0x0000
        /*0032*/ 	.short	0x0000
        /*0034*/ 	.byte	0x00, 0xf5, 0x21, 0x00


	//----- nvinfo : EIATTR_SPARSE_MMA_MASK
	.align		4
.L_41:
        /*0038*/ 	.byte	0x03, 0x50
        /*003a*/ 	.short	0x0000


	//----- nvinfo : EIATTR_MAXREG_COUNT
	.align		4
        /*003c*/ 	.byte	0x03, 0x1b
        /*003e*/ 	.short	0x00ff


	//----- nvinfo : EIATTR_MERCURY_ISA_VERSION
	.align		4
        /*0040*/ 	.byte	0x03, 0x5f
        /*0042*/ 	.short	0x0101


	//----- nvinfo : EIATTR_VRC_CTA_INIT_COUNT
	.align		4
        /*0044*/ 	.byte	0x02, 0x4a
	.zero		1
	.zero		1


	//----- nvinfo : EIATTR_EXIT_INSTR_OFFSETS
	.align		4
        /*0048*/ 	.byte	0x04, 0x1c
        /*004a*/ 	.short	(.L_43 - .L_42)


	//   ....[0]....
.L_42:
        /*004c*/ 	.word	0x00000070


	//   ....[1]....
        /*0050*/ 	.word	0x00000260


	//----- nvinfo : EIATTR_CRS_STACK_SIZE
	.align		4
.L_43:
        /*0054*/ 	.byte	0x04, 0x1e
        /*0056*/ 	.short	(.L_45 - .L_44)
.L_44:
        /*0058*/ 	.word	0x00000000


	//----- nvinfo : EIATTR_CBANK_PARAM_SIZE
	.align		4
.L_45:
        /*005c*/ 	.byte	0x03, 0x19
        /*005e*/ 	.short	0x0014


	//----- nvinfo : EIATTR_PARAM_CBANK
	.align		4
        /*0060*/ 	.byte	0x04, 0x0a
        /*0062*/ 	.short	(.L_47 - .L_46)
	.align		4
.L_46:
        /*0064*/ 	.word	index@(.nv.constant0.sigmoid_forward)
        /*0068*/ 	.short	0x0380
        /*006a*/ 	.short	0x0014


	//----- nvinfo : EIATTR_SW_WAR
	.align		4
.L_47:
        /*006c*/ 	.byte	0x04, 0x36
        /*006e*/ 	.short	(.L_49 - .L_48)
.L_48:
        /*0070*/ 	.word	0x00000008
.L_49:


//--------------------- .nv.info.relu_forward     --------------------------
	.section	.nv.info.relu_forward,"",@"SHT_CUDA_INFO"
	.sectionflags	@""
	.align	4


	//----- nvinfo : EIATTR_CUDA_API_VERSION
	.align		4
        /*0000*/ 	.byte	0x04, 0x37
        /*0002*/ 	.short	(.L_51 - .L_50)
.L_50:
        /*0004*/ 	.word	0x00000082


	//----- nvinfo : EIATTR_KPARAM_INFO
	.align		4
.L_51:
        /*0008*/ 	.byte	0x04, 0x17
        /*000a*/ 	.short	(.L_53 - .L_52)
.L_52:
        /*000c*/ 	.word	0x00000000
        /*0010*/ 	.short	0x0002
        /*0012*/ 	.short	0x0010
        /*0014*/ 	.byte	0x00, 0xf0, 0x11, 0x00


	//----- nvinfo : EIATTR_KPARAM_INFO
	.align		4
.L_53:
        /*0018*/ 	.byte	0x04, 0x17
        /*001a*/ 	.short	(.L_55 - .L_54)
.L_54:
        /*001c*/ 	.word	0x00000000
        /*0020*/ 	.short	0x0001
        /*0022*/ 	.short	0x0008
        /*0024*/ 	.byte	0x00, 0xf5, 0x21, 0x00


	//----- nvinfo : EIATTR_KPARAM_INFO
	.align		4
.L_55:
        /*0028*/ 	.byte	0x04, 0x17
        /*002a*/ 	.short	(.L_57 - .L_56)
.L_56:
        /*002c*/ 	.word	0x00000000
        /*0030*/ 	.short	0x0000
        /*0032*/ 	.short	0x0000
        /*0034*/ 	.byte	0x00, 0xf5, 0x21, 0x00


	//----- nvinfo : EIATTR_SPARSE_MMA_MASK
	.align		4
.L_57:
        /*0038*/ 	.byte	0x03, 0x50
        /*003a*/ 	.short	0x0000


	//----- nvinfo : EIATTR_MAXREG_COUNT
	.align		4
        /*003c*/ 	.byte	0x03, 0x1b
        /*003e*/ 	.short	0x00ff


	//----- nvinfo : EIATTR_MERCURY_ISA_VERSION
	.align		4
        /*0040*/ 	.byte	0x03, 0x5f
        /*0042*/ 	.short	0x0101


	//----- nvinfo : EIATTR_VRC_CTA_INIT_COUNT
	.align		4
        /*0044*/ 	.byte	0x02, 0x4a
	.zero		1
	.zero		1


	//----- nvinfo : EIATTR_EXIT_INSTR_OFFSETS
	.align		4
        /*0048*/ 	.byte	0x04, 0x1c
        /*004a*/ 	.short	(.L_59 - .L_58)


	//   ....[0]....
.L_58:
        /*004c*/ 	.word	0x00000070


	//   ....[1]....
        /*0050*/ 	.word	0x00000100


	//----- nvinfo : EIATTR_CBANK_PARAM_SIZE
	.align		4
.L_59:
        /*0054*/ 	.byte	0x03, 0x19
        /*0056*/ 	.short	0x0014


	//----- nvinfo : EIATTR_PARAM_CBANK
	.align		4
        /*0058*/ 	.byte	0x04, 0x0a
        /*005a*/ 	.short	(.L_61 - .L_60)
	.align		4
.L_60:
        /*005c*/ 	.word	index@(.nv.constant0.relu_forward)
        /*0060*/ 	.short	0x0380
        /*0062*/ 	.short	0x0014


	//----- nvinfo : EIATTR_SW_WAR
	.align		4
.L_61:
        /*0064*/ 	.byte	0x04, 0x36
        /*0066*/ 	.short	(.L_63 - .L_62)
.L_62:
        /*0068*/ 	.word	0x00000008
.L_63:


//--------------------- .nv.callgraph             --------------------------
	.section	.nv.callgraph,"",@"SHT_CUDA_CALLGRAPH"
	.align	4
	.sectionentsize	8
	.align		4
        /*0000*/ 	.word	0x00000000
	.align		4
        /*0004*/ 	.word	0xffffffff
	.align		4
        /*0008*/ 	.word	0x00000000
	.align		4
        /*000c*/ 	.word	0xfffffffe
	.align		4
        /*0010*/ 	.word	0x00000000
	.align		4
        /*0014*/ 	.word	0xfffffffd
	.align		4
        /*0018*/ 	.word	0x00000000
	.align		4
        /*001c*/ 	.word	0xfffffffc


//--------------------- .text.tanh_forward        --------------------------
	.section	.text.tanh_forward,"ax",@progbits
	.align	128
        .global         tanh_forward
        .type           tanh_forward,@function
        .size           tanh_forward,(.L_x_11 - tanh_forward)
        .other          tanh_forward,@"STO_CUDA_ENTRY STV_DEFAULT"
tanh_forward:
.text.tanh_forward:
[----:B------:R-:W-:Y:S01]  /*0000*/  LDC R1, c[0x0][0x37c] ;  /* 0x0000df00ff017b82 */ /* 0x000fe20000000800 */
[----:B------:R-:W0:Y:S07]  /*0010*/  S2R R0, SR_TID.X ;  /* 0x0000000000007919 */ /* 0x000e2e0000002100 */
[----:B------:R-:W0:Y:S01]  /*0020*/  S2UR UR4, SR_CTAID.X ;  /* 0x00000000000479c3 */ /* 0x000e220000002500 */
[----:B------:R-:W1:Y:S07]  /*0030*/  LDCU UR5, c[0x0][0x390] ;  /* 0x00007200ff0577ac */ /* 0x000e6e0008000800 */
[----:B------:R-:W0:Y:S02]  /*0040*/  LDC R7, c[0x0][0x360] ;  /* 0x0000d800ff077b82 */ /* 0x000e240000000800 */
[----:B0-----:R-:W-:-:S05]  /*0050*/  IMAD R7, R7, UR4, R0 ;  /* 0x0000000407077c24 */ /* 0x001fca000f8e0200 */
[----:B-1----:R-:W-:-:S13]  /*0060*/  ISETP.GE.AND P0, PT, R7, UR5, PT ;  /* 0x0000000507007c0c */ /* 0x002fda000bf06270 */
[----:B------:R-:W-:Y:S05]  /*0070*/  @P0 EXIT ;  /* 0x000000000000094d */ /* 0x000fea0003800000 */
[----:B------:R-:W0:Y:S01]  /*0080*/  LDC.64 R2, c[0x0][0x380] ;  /* 0x0000e000ff027b82 */ /* 0x000e220000000a00 */
[----:B------:R-:W1:Y:S07]  /*0090*/  LDCU.64 UR4, c[0x0][0x358] ;  /* 0x00006b00ff0477ac */ /* 0x000e6e0008000a00 */
[----:B------:R-:W2:Y:S01]  /*00a0*/  LDC.64 R4, c[0x0][0x388] ;  /* 0x0000e200ff047b82 */ /* 0x000ea20000000a00 */
[----:B0-----:R-:W-:-:S05]  /*00b0*/  IMAD.WIDE R2, R7, 0x4, R2 ;  /* 0x0000000407027825 */ /* 0x001fca00078e0202 */
[----:B-1----:R2:W3:Y:S01]  /*00c0*/  LDG.E R6, desc[UR4][R2.64] ;  /* 0x0000000402067981 */ /* 0x0024e2000c1e1900 */
[----:B------:R-:W-:Y:S01]  /*00d0*/  MOV R10, 0x3c80f082 ;  /* 0x3c80f082000a7802 */ /* 0x000fe20000000f00 */
[----:B------:R-:W-:Y:S02]  /*00e0*/  HFMA2 R9, -RZ, RZ, 1.875, 0 ;  /* 0x3f800000ff097431 */ /* 0x000fe400000001ff */
[----:B--2---:R-:W-:-:S04]  /*00f0*/  IMAD.WIDE R2, R7, 0x4, R4 ;  /* 0x0000000407027825 */ /* 0x004fc800078e0204 */
[C---:B---3--:R-:W-:Y:S01]  /*0100*/  FMUL R0, |R6|.reuse, 2.8853900432586669922 ;  /* 0x4038aa3b06007820 */ /* 0x048fe20000400200 */
[C---:B------:R-:W-:Y:S01]  /*0110*/  FMUL R11, R6.reuse, R6 ;  /* 0x00000006060b7220 */ /* 0x040fe20000400000 */
[C---:B------:R-:W-:Y:S02]  /*0120*/  FSETP.GE.AND P1, PT, |R6|.reuse, 0.60000002384185791016, PT ;  /* 0x3f19999a0600780b */ /* 0x040fe40003f26200 */
[----:B------:R-:W-:Y:S01]  /*0130*/  FSETP.GE.AND P0, PT, |R6|, 9.010913848876953125, PT ;  /* 0x41102cb40600780b */ /* 0x000fe20003f06200 */
[C---:B------:R-:W-:Y:S01]  /*0140*/  FFMA R10, R11.reuse, R10, -0.052303962409496307373 ;  /* 0xbd563cae0b0a7423 */ /* 0x040fe2000000000a */
[----:B------:R-:W0:Y:S02]  /*0150*/  MUFU.EX2 R0, R0 ;  /* 0x0000000000007308 */ /* 0x000e240000000800 */
[----:B0-----:R-:W-:Y:S01]  /*0160*/  FADD R8, R0, 1 ;  /* 0x3f80000000087421 */ /* 0x001fe20000000000 */
[----:B------:R-:W-:-:S04]  /*0170*/  FFMA R0, R11, R10, 0.1331529766321182251 ;  /* 0x3e0859410b007423 */ /* 0x000fc8000000000a */
[C---:B------:R-:W-:Y:S01]  /*0180*/  FFMA R0, R11.reuse, R0, -0.33332768082618713379 ;  /* 0xbeaaa9ed0b007423 */ /* 0x040fe20000000000 */
[----:B------:R-:W0:Y:S03]  /*0190*/  MUFU.RCP R8, R8 ;  /* 0x0000000800087308 */ /* 0x000e260000001000 */
[----:B------:R-:W-:Y:S01]  /*01a0*/  FFMA R11, R11, R0, RZ ;  /* 0x000000000b0b7223 */ /* 0x000fe200000000ff */
[----:B0-----:R-:W-:-:S05]  /*01b0*/  FFMA R9, R8, -2, R9 ;  /* 0xc000000008097823 */ /* 0x001fca0000000009 */
[----:B------:R-:W-:-:S04]  /*01c0*/  FSEL R9, R9, 1, !P0 ;  /* 0x3f80000009097808 */ /* 0x000fc80004000000 */
[--C-:B------:R-:W-:Y:S01]  /*01d0*/  LOP3.LUT R9, R9, 0x80000000, R6.reuse, 0xb8, !PT ;  /* 0x8000000009097812 */ /* 0x100fe200078eb806 */
[----:B------:R-:W-:-:S05]  /*01e0*/  @!P1 FFMA R9, R6, R11, R6 ;  /* 0x0000000b06099223 */ /* 0x000fca0000000006 */
[----:B------:R-:W-:Y:S01]  /*01f0*/  STG.E desc[UR4][R2.64], R9 ;  /* 0x0000000902007986 */ /* 0x000fe2000c101904 */
[----:B------:R-:W-:Y:S05]  /*0200*/  EXIT ;  /* 0x000000000000794d */ /* 0x000fea0003800000 */
.L_x_0:
[----:B------:R-:W-:-:S00]  /*0210*/  BRA `(.L_x_0) ;  /* 0xfffffffc00fc7947 */ /* 0x000fc0000383ffff */
[----:B------:R-:W-:-:S00]  /*0220*/  NOP ;  /* 0x0000000000007918 */ /* 0x000fc00000000000 */
        /* <DEDUP_REMOVED lines=13> */
.L_x_11:


//--------------------- .text.sigmoid_forward     --------------------------
	.section	.text.sigmoid_forward,"ax",@progbits
	.align	128
        .global         sigmoid_forward
        .type           sigmoid_forward,@function
        .size           sigmoid_forward,(.L_x_10 - sigmoid_forward)
        .other          sigmoid_forward,@"STO_CUDA_ENTRY STV_DEFAULT"
sigmoid_forward:
.text.sigmoid_forward:
        /* <DEDUP_REMOVED lines=9> */
[----:B------:R-:W1:Y:S01]  /*0090*/  LDCU.64 UR4, c[0x0][0x358] ;  /* 0x00006b00ff0477ac */ /* 0x000e620008000a00 */
[----:B0-----:R-:W-:-:S06]  /*00a0*/  IMAD.WIDE R4, R3, 0x4, R4 ;  /* 0x0000000403047825 */ /* 0x001fcc00078e0204 */
[----:B-1----:R-:W2:Y:S01]  /*00b0*/  LDG.E R4, desc[UR4][R4.64] ;  /* 0x0000000404047981 */ /* 0x002ea2000c1e1900 */
[----:B------:R-:W-:Y:S01]  /*00c0*/  IMAD.MOV.U32 R7, RZ, RZ, 0x3bbb989d ;  /* 0x3bbb989dff077424 */ /* 0x000fe200078e00ff */
[----:B------:R-:W-:Y:S01]  /*00d0*/  BSSY.RECONVERGENT B0, `(.L_x_1) ;  /* 0x0000015000007945 */ /* 0x000fe20003800200 */
[----:B------:R-:W-:Y:S02]  /*00e0*/  IMAD.MOV.U32 R9, RZ, RZ, 0x437c0000 ;  /* 0x437c0000ff097424 */ /* 0x000fe400078e00ff */
[----:B--2---:R-:W-:-:S04]  /*00f0*/  FFMA.SAT R0, R4, -R7, 0.5 ;  /* 0x3f00000004007423 */ /* 0x004fc80000002807 */
[----:B------:R-:W-:-:S04]  /*0100*/  FFMA.RM R0, R0, R9, 12582913 ;  /* 0x4b40000100007423 */ /* 0x000fc80000004009 */
[C---:B------:R-:W-:Y:S01]  /*0110*/  FADD R7, R0.reuse, -12583039 ;  /* 0xcb40007f00077421 */ /* 0x040fe20000000000 */
[----:B------:R-:W-:-:S03]  /*0120*/  SHF.L.U32 R0, R0, 0x17, RZ ;  /* 0x0000001700007819 */ /* 0x000fc600000006ff */
[----:B------:R-:W-:-:S04]  /*0130*/  FFMA R7, R4, -1.4426950216293334961, -R7 ;  /* 0xbfb8aa3b04077823 */ /* 0x000fc80000000807 */
[----:B------:R-:W-:-:S06]  /*0140*/  FFMA R7, R4, -1.925963033500011079e-08, R7 ;  /* 0xb2a5706004077823 */ /* 0x000fcc0000000007 */
[----:B------:R-:W0:Y:S02]  /*0150*/  MUFU.EX2 R7, R7 ;  /* 0x0000000700077308 */ /* 0x000e240000000800 */
[----:B0-----:R-:W-:-:S04]  /*0160*/  FFMA R0, R0, R7, 1 ;  /* 0x3f80000000007423 */ /* 0x001fc80000000007 */
[----:B------:R-:W-:-:S05]  /*0170*/  VIADD R2, R0, 0x1800000 ;  /* 0x0180000000027836 */ /* 0x000fca0000000000 */
[----:B------:R-:W-:-:S04]  /*0180*/  LOP3.LUT R2, R2, 0x7f800000, RZ, 0xc0, !PT ;  /* 0x7f80000002027812 */ /* 0x000fc800078ec0ff */
[----:B------:R-:W-:-:S13]  /*0190*/  ISETP.GT.U32.AND P0, PT, R2, 0x1ffffff, PT ;  /* 0x01ffffff0200780c */ /* 0x000fda0003f04070 */
[----:B------:R-:W-:Y:S05]  /*01a0*/  @P0 BRA `(.L_x_2) ;  /* 0x00000000000c0947 */ /* 0x000fea0003800000 */
[----:B------:R-:W-:-:S07]  /*01b0*/  MOV R4, 0x1d0 ;  /* 0x000001d000047802 */ /* 0x000fce0000000f00 */
[----:B------:R-:W-:Y:S05]  /*01c0*/  CALL.REL.NOINC `($__internal_0_$__cuda_sm20_rcp_rn_f32_slowpath) ;  /* 0x0000000000287944 */ /* 0x000fea0003c00000 */
[----:B------:R-:W-:Y:S05]  /*01d0*/  BRA `(.L_x_3) ;  /* 0x0000000000107947 */ /* 0x000fea0003800000 */
.L_x_2:
[----:B------:R-:W0:Y:S02]  /*01e0*/  MUFU.RCP R7, R0 ;  /* 0x0000000000077308 */ /* 0x000e240000001000 */
[----:B0-----:R-:W-:-:S04]  /*01f0*/  FFMA R2, R0, R7, -1 ;  /* 0xbf80000000027423 */ /* 0x001fc80000000007 */
[----:B------:R-:W-:-:S04]  /*0200*/  FADD.FTZ R2, -R2, -RZ ;  /* 0x800000ff02027221 */ /* 0x000fc80000010100 */
[----:B------:R-:W-:-:S07]  /*0210*/  FFMA R7, R7, R2, R7 ;  /* 0x0000000207077223 */ /* 0x000fce0000000007 */
.L_x_3:
[----:B------:R-:W-:Y:S05]  /*0220*/  BSYNC.RECONVERGENT B0 ;  /* 0x0000000000007941 */ /* 0x000fea0003800200 */
.L_x_1:
[----:B------:R-:W0:Y:S02]  /*0230*/  LDC.64 R4, c[0x0][0x388] ;  /* 0x0000e200ff047b82 */ /* 0x000e240000000a00 */
[----:B0-----:R-:W-:-:S05]  /*0240*/  IMAD.WIDE R2, R3, 0x4, R4 ;  /* 0x0000000403027825 */ /* 0x001fca00078e0204 */
[----:B------:R-:W-:Y:S01]  /*0250*/  STG.E desc[UR4][R2.64], R7 ;  /* 0x0000000702007986 */ /* 0x000fe2000c101904 */
[----:B------:R-:W-:Y:S05]  /*0260*/  EXIT ;  /* 0x000000000000794d */ /* 0x000fea0003800000 */
        .weak           $__internal_0_$__cuda_sm20_rcp_rn_f32_slowpath
        .type           $__internal_0_$__cuda_sm20_rcp_rn_f32_slowpath,@function
        .size           $__internal_0_$__cuda_sm20_rcp_rn_f32_slowpath,(.L_x_10 - $__internal_0_$__cuda_sm20_rcp_rn_f32_slowpath)
$__internal_0_$__cuda_sm20_rcp_rn_f32_slowpath:
[----:B------:R-:W-:Y:S01]  /*0270*/  IMAD.SHL.U32 R2, R0, 0x2, RZ ;  /* 0x0000000200027824 */ /* 0x000fe200078e00ff */
[----:B------:R-:W-:Y:S04]  /*0280*/  BSSY.RECONVERGENT B1, `(.L_x_4) ;  /* 0x0000030000017945 */ /* 0x000fe80003800200 */
[----:B------:R-:W-:-:S04]  /*0290*/  SHF.R.U32.HI R2, RZ, 0x18, R2 ;  /* 0x00000018ff027819 */ /* 0x000fc80000011602 */
[----:B------:R-:W-:-:S13]  /*02a0*/  ISETP.NE.U32.AND P0, PT, R2, RZ, PT ;  /* 0x000000ff0200720c */ /* 0x000fda0003f05070 */
[----:B------:R-:W-:Y:S05]  /*02b0*/  @P0 BRA `(.L_x_5) ;  /* 0x0000000000280947 */ /* 0x000fea0003800000 */
[----:B------:R-:W-:-:S04]  /*02c0*/  SHF.L.U32 R2, R0, 0x1, RZ ;  /* 0x0000000100027819 */ /* 0x000fc800000006ff */
[----:B------:R-:W-:-:S13]  /*02d0*/  ISETP.NE.AND P0, PT, R2, RZ, PT ;  /* 0x000000ff0200720c */ /* 0x000fda0003f05270 */
[----:B------:R-:W-:Y:S01]  /*02e0*/  @P0 FFMA R6, R0, 1.84467440737095516160e+19, RZ ;  /* 0x5f80000000060823 */ /* 0x000fe200000000ff */
[----:B------:R-:W-:Y:S08]  /*02f0*/  @!P0 MUFU.RCP R5, R0 ;  /* 0x0000000000058308 */ /* 0x000ff00000001000 */
[----:B------:R-:W0:Y:S02]  /*0300*/  @P0 MUFU.RCP R7, R6 ;  /* 0x0000000600070308 */ /* 0x000e240000001000 */
[----:B0-----:R-:W-:-:S04]  /*0310*/  @P0 FFMA R2, R6, R7, -1 ;  /* 0xbf80000006020423 */ /* 0x001fc80000000007 */
[----:B------:R-:W-:-:S04]  /*0320*/  @P0 FADD.FTZ R2, -R2, -RZ ;  /* 0x800000ff02020221 */ /* 0x000fc80000010100 */
[----:B------:R-:W-:-:S04]  /*0330*/  @P0 FFMA R2, R7, R2, R7 ;  /* 0x0000000207020223 */ /* 0x000fc80000000007 */
[----:B------:R-:W-:Y:S01]  /*0340*/  @P0 FFMA R5, R2, 1.84467440737095516160e+19, RZ ;  /* 0x5f80000002050823 */ /* 0x000fe200000000ff */
[----:B------:R-:W-:Y:S06]  /*0350*/  BRA `(.L_x_6) ;  /* 0x0000000000887947 */ /* 0x000fec0003800000 */
.L_x_5:
[----:B------:R-:W-:-:S05]  /*0360*/  VIADD R5, R2, 0xffffff03 ;  /* 0xffffff0302057836 */ /* 0x000fca0000000000 */
[----:B------:R-:W-:-:S13]  /*0370*/  ISETP.GT.U32.AND P0, PT, R5, 0x1, PT ;  /* 0x000000010500780c */ /* 0x000fda0003f04070 */
[----:B------:R-:W-:Y:S05]  /*0380*/  @P0 BRA `(.L_x_7) ;  /* 0x0000000000780947 */ /* 0x000fea0003800000 */
[----:B------:R-:W-:Y:S01]  /*0390*/  LOP3.LUT R6, R0, 0x7fffff, RZ, 0xc0, !PT ;  /* 0x007fffff00067812 */ /* 0x000fe200078ec0ff */
[----:B------:R-:W-:-:S03]  /*03a0*/  IMAD.MOV.U32 R10, RZ, RZ, 0x3 ;  /* 0x00000003ff0a7424 */ /* 0x000fc600078e00ff */
[----:B------:R-:W-:Y:S02]  /*03b0*/  LOP3.LUT R6, R6, 0x3f800000, RZ, 0xfc, !PT ;  /* 0x3f80000006067812 */ /* 0x000fe400078efcff */
[----:B------:R-:W-:Y:S02]  /*03c0*/  SHF.L.U32 R11, R10, R5, RZ ;  /* 0x000000050a0b7219 */ /* 0x000fe400000006ff */
[----:B------:R-:W0:Y:S02]  /*03d0*/  MUFU.RCP R7, R6 ;  /* 0x0000000600077308 */ /* 0x000e240000001000 */
[----:B0-----:R-:W-:-:S04]  /*03e0*/  FFMA R8, R6, R7, -1 ;  /* 0xbf80000006087423 */ /* 0x001fc80000000007 */
[----:B------:R-:W-:-:S04]  /*03f0*/  FADD.FTZ R8, -R8, -RZ ;  /* 0x800000ff08087221 */ /* 0x000fc80000010100 */
[CCC-:B------:R-:W-:Y:S01]  /*0400*/  FFMA.RM R9, R7.reuse, R8.reuse, R7.reuse ;  /* 0x0000000807097223 */ /* 0x1c0fe20000004007 */
[----:B------:R-:W-:-:S04]  /*0410*/  FFMA.RP R8, R7, R8, R7 ;  /* 0x0000000807087223 */ /* 0x000fc80000008007 */
[C---:B------:R-:W-:Y:S02]  /*0420*/  LOP3.LUT R7, R9.reuse, 0x7fffff, RZ, 0xc0, !PT ;  /* 0x007fffff09077812 */ /* 0x040fe400078ec0ff */
[----:B------:R-:W-:Y:S02]  /*0430*/  FSETP.NEU.FTZ.AND P0, PT, R9, R8, PT ;  /* 0x000000080900720b */ /* 0x000fe40003f1d000 */
[----:B------:R-:W-:Y:S02]  /*0440*/  LOP3.LUT R8, R7, 0x800000, RZ, 0xfc, !PT ;  /* 0x0080000007087812 */ /* 0x000fe400078efcff */
[----:B------:R-:W-:Y:S02]  /*0450*/  SEL R7, RZ, 0xffffffff, !P0 ;  /* 0xffffffffff077807 */ /* 0x000fe40004000000 */
[----:B------:R-:W-:Y:S02]  /*0460*/  LOP3.LUT R6, R11, R8, RZ, 0xc0, !PT ;  /* 0x000000080b067212 */ /* 0x000fe400078ec0ff */
[----:B------:R-:W-:-:S02]  /*0470*/  IADD3 R7, PT, PT, -R7, RZ, RZ ;  /* 0x000000ff07077210 */ /* 0x000fc40007ffe1ff */
[-C--:B------:R-:W-:Y:S02]  /*0480*/  SHF.R.U32.HI R6, RZ, R5.reuse, R6 ;  /* 0x00000005ff067219 */ /* 0x080fe40000011606 */
[----:B------:R-:W-:Y:S02]  /*0490*/  LOP3.LUT P1, RZ, R7, R5, R8, 0xf8, !PT ;  /* 0x0000000507ff7212 */ /* 0x000fe4000782f808 */
[C---:B------:R-:W-:Y:S02]  /*04a0*/  LOP3.LUT P0, RZ, R6.reuse, 0x1, RZ, 0xc0, !PT ;  /* 0x0000000106ff7812 */ /* 0x040fe4000780c0ff */
[----:B------:R-:W-:-:S04]  /*04b0*/  LOP3.LUT P2, RZ, R6, 0x2, RZ, 0xc0, !PT ;  /* 0x0000000206ff7812 */ /* 0x000fc8000784c0ff */
[----:B------:R-:W-:Y:S02]  /*04c0*/  PLOP3.LUT P0, PT, P0, P1, P2, 0xe0, 0x0 ;  /* 0x000000000000781c */ /* 0x000fe40000703c20 */
[----:B------:R-:W-:Y:S02]  /*04d0*/  LOP3.LUT P1, RZ, R0, 0x7fffff, RZ, 0xc0, !PT ;  /* 0x007fffff00ff7812 */ /* 0x000fe4000782c0ff */
[----:B------:R-:W-:-:S05]  /*04e0*/  SEL R5, RZ, 0x1, !P0 ;  /* 0x00000001ff057807 */ /* 0x000fca0004000000 */
[----:B------:R-:W-:-:S05]  /*04f0*/  IMAD.MOV R5, RZ, RZ, -R5 ;  /* 0x000000ffff057224 */ /* 0x000fca00078e0a05 */
[----:B------:R-:W-:Y:S02]  /*0500*/  ISETP.GE.AND P0, PT, R5, RZ, PT ;  /* 0x000000ff0500720c */ /* 0x000fe40003f06270 */
[----:B------:R-:W-:-:S04]  /*0510*/  IADD3 R5, PT, PT, R2, -0xfc, RZ ;  /* 0xffffff0402057810 */ /* 0x000fc80007ffe0ff */
[----:B------:R-:W-:-:S07]  /*0520*/  SHF.R.U32.HI R5, RZ, R5, R8 ;  /* 0x00000005ff057219 */ /* 0x000fce0000011608 */
[----:B------:R-:W-:-:S05]  /*0530*/  @!P0 VIADD R5, R5, 0x1 ;  /* 0x0000000105058836 */ /* 0x000fca0000000000 */
[----:B------:R-:W-:-:S04]  /*0540*/  @!P1 SHF.L.U32 R5, R5, 0x1, RZ ;  /* 0x0000000105059819 */ /* 0x000fc800000006ff */
[----:B------:R-:W-:Y:S01]  /*0550*/  LOP3.LUT R5, R5, 0x80000000, R0, 0xf8, !PT ;  /* 0x8000000005057812 */ /* 0x000fe200078ef800 */
[----:B------:R-:W-:Y:S06]  /*0560*/  BRA `(.L_x_6) ;  /* 0x0000000000047947 */ /* 0x000fec0003800000 */
.L_x_7:
[----:B------:R0:W1:Y:S02]  /*0570*/  MUFU.RCP R5, R0 ;  /* 0x0000000000057308 */ /* 0x0000640000001000 */
.L_x_6:
[----:B------:R-:W-:Y:S05]  /*0580*/  BSYNC.RECONVERGENT B1 ;  /* 0x0000000000017941 */ /* 0x000fea0003800200 */
.L_x_4:
[----:B-1----:R-:W-:Y:S02]  /*0590*/  IMAD.MOV.U32 R7, RZ, RZ, R5 ;  /* 0x000000ffff077224 */ /* 0x002fe400078e0005 */
[----:B------:R-:W-:-:S04]  /*05a0*/  HFMA2 R5, -RZ, RZ, 0, 0 ;  /* 0x00000000ff057431 */ /* 0x000fc800000001ff */
[----:B0-----:R-:W-:Y:S05]  /*05b0*/  RET.REL.NODEC R4 `(sigmoid_forward) ;  /* 0xfffffff804907950 */ /* 0x001fea0003c3ffff */
.L_x_8:
        /* <DEDUP_REMOVED lines=12> */
.L_x_10:


//--------------------- .text.relu_forward        --------------------------
	.section	.text.relu_forward,"ax",@progbits
	.align	128
        .global         relu_forward
        .type           relu_forward,@function
        .size           relu_forward,(.L_x_13 - relu_forward)
        .other          relu_forward,@"STO_CUDA_ENTRY STV_DEFAULT"
relu_forward:
.text.relu_forward:
        /* <DEDUP_REMOVED lines=11> */
[----:B0-----:R-:W-:-:S06]  /*00b0*/  IMAD.WIDE R2, R7, 0x4, R2 ;  /* 0x0000000407027825 */ /* 0x001fcc00078e0202 */
[----:B-1----:R-:W3:Y:S01]  /*00c0*/  LDG.E R2, desc[UR4][R2.64] ;  /* 0x0000000402027981 */ /* 0x002ee2000c1e1900 */
[----:B--2---:R-:W-:Y:S01]  /*00d0*/  IMAD.WIDE R4, R7, 0x4, R4 ;  /* 0x0000000407047825 */ /* 0x004fe200078e0204 */
[----:B---3--:R-:W-:-:S05]  /*00e0*/  FMNMX R7, RZ, R2, !PT ;  /* 0x00000002ff077209 */ /* 0x008fca0007800000 */
[----:B------:R-:W-:Y:S01]  /*00f0*/  STG.E desc[UR4][R4.64], R7 ;  /* 0x0000000704007986 */ /* 0x000fe2000c101904 */
[----:B------:R-:W-:Y:S05]  /*0100*/  EXIT ;  /* 0x000000000000794d */ /* 0x000fea0003800000 */
.L_x_9:
        /* <DEDUP_REMOVED lines=15> */
.L_x_13:


//--------------------- .nv.shared.reserved.0     --------------------------
	.section	.nv.shared.reserved.0,"aw",@nobits
	.weak		__nv_reservedSMEM_offset_0_alias
	.size		__nv_reservedSMEM_offset_0_alias, 0, 64
	.other		__nv_reservedSMEM_offset_0_alias,@"STO_CUDA_RESERVED_SHARED STV_DEFAULT"
__nv_reservedSMEM_offset_0_alias:
	.zero		0
	.zero		64


//--------------------- .nv.constant0.tanh_forward --------------------------
	.section	.nv.constant0.tanh_forward,"a",@progbits
	.sectionflags	@""
	.align	4
.nv.constant0.tanh_forward:
	.zero		916


//--------------------- .nv.constant0.sigmoid_forward --------------------------
	.section	.nv.constant0.sigmoid_forward,"a",@progbits
	.sectionflags	@""
	.align	4
.nv.constant0.sigmoid_forward:
	.zero		916


//--------------------- .nv.constant0.relu_forward --------------------------
	.section	.nv.constant0.relu_forward,"a",@progbits
	.sectionflags	@""
	.align	4
.nv.constant0.relu_forward:
	.zero		916


//--------------------- SYMBOLS --------------------------

	.type		.nv.reservedSmem.offset0,@object
	.size		.nv.reservedSmem.offset0,0x4
